//
// Generated by NVIDIA NVVM Compiler
//
// Compiler Build ID: CL-36424714
// Cuda compilation tools, release 13.0, V13.0.88
// Based on NVVM 20.0.0
//

.version 9.0
.target sm_100
.address_size 64

	// .globl	_Z5scan4v
.extern .func  (.param .b32 func_retval0) vprintf
(
	.param .b64 vprintf_param_0,
	.param .b64 vprintf_param_1
)
;
.global .align 1 .b8 $str[28] = {45, 37, 100, 46, 32, 108, 97, 110, 101, 73, 100, 58, 32, 37, 100, 59, 32, 118, 97, 108, 117, 101, 58, 32, 37, 100, 10};
.global .align 1 .b8 $str$1[35] = {63, 37, 100, 46, 32, 108, 97, 110, 101, 73, 100, 58, 32, 37, 100, 59, 32, 118, 97, 108, 117, 101, 58, 32, 37, 100, 59, 32, 105, 58, 32, 37, 100, 10};
.global .align 1 .b8 $str$2[35] = {43, 37, 100, 46, 32, 108, 97, 110, 101, 73, 100, 58, 32, 37, 100, 59, 32, 118, 97, 108, 117, 101, 58, 32, 37, 100, 59, 32, 105, 58, 32, 37, 100, 10};
.global .align 1 .b8 $str$3[28] = {84, 104, 114, 101, 97, 100, 32, 37, 100, 32, 102, 105, 110, 97, 108, 32, 118, 97, 108, 117, 101, 32, 61, 32, 37, 100, 10};

.visible .entry _Z5scan4v()
{
	.local .align 16 .b8 	__local_depot0[16];
	.reg .b64 	%SP;
	.reg .b64 	%SPL;
	.reg .pred 	%p<7>;
	.reg .b32 	%r<33>;
	.reg .b64 	%rd<11>;

	mov.u64 	%SPL, __local_depot0;
	cvta.local.u64 	%SP, %SPL;
	add.u64 	%rd1, %SP, 0;
	add.u64 	%rd2, %SPL, 0;
	mov.u32 	%r1, %tid.x;
	and.b32  	%r2, %r1, 31;
	xor.b32  	%r3, %r2, 31;
	st.local.v2.u32 	[%rd2], {%r1, %r2};
	st.local.u32 	[%rd2+8], %r3;
	mov.u64 	%rd3, $str;
	cvta.global.u64 	%rd4, %rd3;
	{ // callseq 0, 0
	.param .b64 param0;
	st.param.b64 	[param0], %rd4;
	.param .b64 param1;
	st.param.b64 	[param1], %rd1;
	.param .b32 retval0;
	call.uni (retval0), 
	vprintf, 
	(
	param0, 
	param1
	);
	ld.param.b32 	%r4, [retval0];
	} // callseq 0
	and.b32  	%r6, %r1, 7;
	mov.b32 	%r7, 1;
	st.local.v4.u32 	[%rd2], {%r1, %r2, %r3, %r7};
	mov.u64 	%rd5, $str$1;
	cvta.global.u64 	%rd6, %rd5;
	{ // callseq 1, 0
	.param .b64 param0;
	st.param.b64 	[param0], %rd6;
	.param .b64 param1;
	st.param.b64 	[param1], %rd1;
	.param .b32 retval0;
	call.uni (retval0), 
	vprintf, 
	(
	param0, 
	param1
	);
	ld.param.b32 	%r8, [retval0];
	} // callseq 1
	shfl.sync.up.b32	%r10|%p1, %r3, 1, 6144, -1;
	st.local.v4.u32 	[%rd2], {%r1, %r2, %r3, %r7};
	mov.u64 	%rd7, $str$2;
	cvta.global.u64 	%rd8, %rd7;
	{ // callseq 2, 0
	.param .b64 param0;
	st.param.b64 	[param0], %rd8;
	.param .b64 param1;
	st.param.b64 	[param1], %rd1;
	.param .b32 retval0;
	call.uni (retval0), 
	vprintf, 
	(
	param0, 
	param1
	);
	ld.param.b32 	%r11, [retval0];
	} // callseq 2
	setp.eq.s32 	%p2, %r6, 0;
	selp.b32 	%r13, 0, %r10, %p2;
	add.s32 	%r14, %r13, %r3;
	mov.b32 	%r15, 2;
	st.local.v4.u32 	[%rd2], {%r1, %r2, %r14, %r15};
	{ // callseq 3, 0
	.param .b64 param0;
	st.param.b64 	[param0], %rd6;
	.param .b64 param1;
	st.param.b64 	[param1], %rd1;
	.param .b32 retval0;
	call.uni (retval0), 
	vprintf, 
	(
	param0, 
	param1
	);
	ld.param.b32 	%r16, [retval0];
	} // callseq 3
	shfl.sync.up.b32	%r18|%p3, %r14, 2, 6144, -1;
	st.local.v4.u32 	[%rd2], {%r1, %r2, %r14, %r15};
	{ // callseq 4, 0
	.param .b64 param0;
	st.param.b64 	[param0], %rd8;
	.param .b64 param1;
	st.param.b64 	[param1], %rd1;
	.param .b32 retval0;
	call.uni (retval0), 
	vprintf, 
	(
	param0, 
	param1
	);
	ld.param.b32 	%r19, [retval0];
	} // callseq 4
	setp.lt.u32 	%p4, %r6, 2;
	selp.b32 	%r21, 0, %r18, %p4;
	add.s32 	%r22, %r21, %r14;
	mov.b32 	%r23, 4;
	st.local.v4.u32 	[%rd2], {%r1, %r2, %r22, %r23};
	{ // callseq 5, 0
	.param .b64 param0;
	st.param.b64 	[param0], %rd6;
	.param .b64 param1;
	st.param.b64 	[param1], %rd1;
	.param .b32 retval0;
	call.uni (retval0), 
	vprintf, 
	(
	param0, 
	param1
	);
	ld.param.b32 	%r24, [retval0];
	} // callseq 5
	shfl.sync.up.b32	%r26|%p5, %r22, 4, 6144, -1;
	st.local.v4.u32 	[%rd2], {%r1, %r2, %r22, %r23};
	{ // callseq 6, 0
	.param .b64 param0;
	st.param.b64 	[param0], %rd8;
	.param .b64 param1;
	st.param.b64 	[param1], %rd1;
	.param .b32 retval0;
	call.uni (retval0), 
	vprintf, 
	(
	param0, 
	param1
	);
	ld.param.b32 	%r27, [retval0];
	} // callseq 6
	setp.lt.u32 	%p6, %r6, 4;
	selp.b32 	%r29, 0, %r26, %p6;
	add.s32 	%r30, %r29, %r22;
	st.local.v2.u32 	[%rd2], {%r1, %r30};
	mov.u64 	%rd9, $str$3;
	cvta.global.u64 	%rd10, %rd9;
	{ // callseq 7, 0
	.param .b64 param0;
	st.param.b64 	[param0], %rd10;
	.param .b64 param1;
	st.param.b64 	[param1], %rd1;
	.param .b32 retval0;
	call.uni (retval0), 
	vprintf, 
	(
	param0, 
	param1
	);
	ld.param.b32 	%r31, [retval0];
	} // callseq 7
	ret;

}


// ===== COMPILED SASS (sm_100) =====

	.target	sm_100

	.elftype	@"ET_EXEC"


//--------------------- .note.nv.tkinfo           --------------------------
	.section	.note.nv.tkinfo,"",@"SHT_NOTE"
	.sectionflags	@"SHF_NOTE_NV_TKINFO"
	.tkinfo
        /*0018*/ 	.word	0x00000002
        /*0030*/ 	.string	""
        /*0030*/ 	.string	"ptxas"
        /*0030*/ 	.string	"Cuda compilation tools, release 13.0, V13.0.88"
        /*0030*/ 	.string	"Build cuda_13.0.r13.0/compiler.36424714_0"
        /*0030*/ 	.string	"-arch sm_100 -m 64 "



//--------------------- .note.nv.cuinfo           --------------------------
	.section	.note.nv.cuinfo,"",@"SHT_NOTE"
	.sectionflags	@"SHF_NOTE_NV_CUINFO"
        /*0018*/ 	.short	0x0002
        /*001a*/ 	.short	0x0064
        /*001c*/ 	.short	0x0082
	.zero		2


//--------------------- .nv.info                  --------------------------
	.section	.nv.info,"",@"SHT_CUDA_INFO"
	.align	4


	//----- nvinfo : EIATTR_REGCOUNT
	.align		4
        /*0000*/ 	.byte	0x04, 0x2f
        /*0002*/ 	.short	(.L_5 - .L_4)
	.align		4
.L_4:
        /*0004*/ 	.word	index@(_Z5scan4v)
        /*0008*/ 	.word	0x00000022


	//----- nvinfo : EIATTR_FRAME_SIZE
	.align		4
.L_5:
        /*000c*/ 	.byte	0x04, 0x11
        /*000e*/ 	.short	(.L_7 - .L_6)
	.align		4
.L_6:
        /*0010*/ 	.word	index@(_Z5scan4v)
        /*0014*/ 	.word	0x00000010


	//----- nvinfo : EIATTR_MIN_STACK_SIZE
	.align		4
.L_7:
        /*0018*/ 	.byte	0x04, 0x12
        /*001a*/ 	.short	(.L_9 - .L_8)
	.align		4
.L_8:
        /*001c*/ 	.word	index@(_Z5scan4v)
        /*0020*/ 	.word	0x00000010
.L_9:


//--------------------- .nv.compat                --------------------------
	.section	.nv.compat,"",@"SHT_CUDA_COMPAT_INFO"
	.align	4
        /*0000*/ 	.byte	0x02, 0x09, 0x00, 0x00, 0x02, 0x02, 0x01, 0x00, 0x02, 0x05, 0x05, 0x00, 0x03, 0x07, 0x01, 0x01
        /*0010*/ 	.byte	0x02, 0x03, 0x00, 0x00, 0x02, 0x06, 0x01, 0x00, 0x04, 0x0b, 0x08, 0x00, 0x09, 0x00, 0x00, 0x00
        /*0020*/ 	.byte	0x00, 0x00, 0x00, 0x00


//--------------------- .nv.info._Z5scan4v        --------------------------
	.section	.nv.info._Z5scan4v,"",@"SHT_CUDA_INFO"
	.sectionflags	@""
	.align	4


	//----- nvinfo : EIATTR_CUDA_API_VERSION
	.align		4
        /*0000*/ 	.byte	0x04, 0x37
        /*0002*/ 	.short	(.L_11 - .L_10)
.L_10:
        /*0004*/ 	.word	0x00000082


	//----- nvinfo : EIATTR_SPARSE_MMA_MASK
	.align		4
.L_11:
        /*0008*/ 	.byte	0x03, 0x50
        /*000a*/ 	.short	0x0000


	//----- nvinfo : EIATTR_MAXREG_COUNT
	.align		4
        /*000c*/ 	.byte	0x03, 0x1b
        /*000e*/ 	.short	0x00ff


	//----- nvinfo : EIATTR_EXTERNS
	.align		4
        /*0010*/ 	.byte	0x04, 0x0f
        /*0012*/ 	.short	(.L_13 - .L_12)


	//   ....[0]....
	.align		4
.L_12:
        /*0014*/ 	.word	index@(vprintf)


	//----- nvinfo : EIATTR_MERCURY_ISA_VERSION
	.align		4
.L_13:
        /*0018*/ 	.byte	0x03, 0x5f
        /*001a*/ 	.short	0x0101


	//----- nvinfo : EIATTR_COOP_GROUP_MASK_REGIDS
	.align		4
        /*001c*/ 	.byte	0x04, 0x29
        /*001e*/ 	.short	(.L_15 - .L_14)


	//   ....[0]....
.L_14:
        /*0020*/ 	.word	0xffffffff


	//   ....[1]....
        /*0024*/ 	.word	0xffffffff


	//   ....[2]....
        /*0028*/ 	.word	0xffffffff


	//   ....[3]....
        /*002c*/ 	.word	0x0500000f


	//   ....[4]....
        /*0030*/ 	.word	0x0500000f


	//   ....[5]....
        /*0034*/ 	.word	0x0500000f


	//----- nvinfo : EIATTR_COOP_GROUP_INSTR_OFFSETS
	.align		4
.L_15:
        /*0038*/ 	.byte	0x04, 0x28
        /*003a*/ 	.short	(.L_17 - .L_16)


	//   ....[0]....
.L_16:
        /*003c*/ 	.word	0x00000240


	//   ....[1]....
        /*0040*/ 	.word	0x000003f0


	//   ....[2]....
        /*0044*/ 	.word	0x00000570


	//   ....[3]....
        /*0048*/ 	.word	0x000007c0


	//   ....[4]....
        /*004c*/ 	.word	0x000009b0


	//   ....[5]....
        /*0050*/ 	.word	0x00000bf0


	//----- nvinfo : EIATTR_VRC_CTA_INIT_COUNT
	.align		4
.L_17:
        /*0054*/ 	.byte	0x02, 0x4a
	.zero		1
	.zero		1


	//----- nvinfo : EIATTR_SYSCALL_OFFSETS
	.align		4
        /*0058*/ 	.byte	0x04, 0x46
        /*005a*/ 	.short	(.L_19 - .L_18)


	//   ....[0]....
.L_18:
        /*005c*/ 	.word	0x00000130


	//   ....[1]....
        /*0060*/ 	.word	0x000001d0


	//   ....[2]....
        /*0064*/ 	.word	0x000002e0


	//   ....[3]....
        /*0068*/ 	.word	0x000003b0


	//   ....[4]....
        /*006c*/ 	.word	0x00000490


	//   ....[5]....
        /*0070*/ 	.word	0x00000560


	//   ....[6]....
        /*0074*/ 	.word	0x00000640


	//   ....[7]....
        /*0078*/ 	.word	0x00000700


	//   ....[8]....
        /*007c*/ 	.word	0x00000870


	//   ....[9]....
        /*0080*/ 	.word	0x00000940


	//   ....[10]....
        /*0084*/ 	.word	0x00000ab0


	//   ....[11]....
        /*0088*/ 	.word	0x00000b80


	//----- nvinfo : EIATTR_EXIT_INSTR_OFFSETS
	.align		4
.L_19:
        /*008c*/ 	.byte	0x04, 0x1c
        /*008e*/ 	.short	(.L_21 - .L_20)


	//   ....[0]....
.L_20:
        /*0090*/ 	.word	0x00000710


	//----- nvinfo : EIATTR_CRS_STACK_SIZE
	.align		4
.L_21:
        /*0094*/ 	.byte	0x04, 0x1e
        /*0096*/ 	.short	(.L_23 - .L_22)
.L_22:
        /*0098*/ 	.word	0x00000000


	//----- nvinfo : EIATTR_SW_WAR
	.align		4
.L_23:
        /*009c*/ 	.byte	0x04, 0x36
        /*009e*/ 	.short	(.L_25 - .L_24)
.L_24:
        /*00a0*/ 	.word	0x00000008
.L_25:


//--------------------- .nv.callgraph             --------------------------
	.section	.nv.callgraph,"",@"SHT_CUDA_CALLGRAPH"
	.align	4
	.sectionentsize	8
	.align		4
        /*0000*/ 	.word	0x00000000
	.align		4
        /*0004*/ 	.word	0xffffffff
	.align		4
        /*0008*/ 	.word	index@(_Z5scan4v)
	.align		4
        /*000c*/ 	.word	index@(vprintf)
	.align		4
        /*0010*/ 	.word	0x00000000
	.align		4
        /*0014*/ 	.word	0xfffffffe
	.align		4
        /*0018*/ 	.word	0x00000000
	.align		4
        /*001c*/ 	.word	0xfffffffd
	.align		4
        /*0020*/ 	.word	0x00000000
	.align		4
        /*0024*/ 	.word	0xfffffffc


//--------------------- .nv.constant4             --------------------------
	.section	.nv.constant4,"a",@progbits
	.align	8
	.align		8
.nv.constant4:
        /*0000*/ 	.dword	vprintf
	.align		8
        /*0008*/ 	.dword	$str
	.align		8
        /*0010*/ 	.dword	$str$1
	.align		8
        /*0018*/ 	.dword	$str$2
	.align		8
        /*0020*/ 	.dword	$str$3


//--------------------- .text._Z5scan4v           --------------------------
	.section	.text._Z5scan4v,"ax",@progbits
	.align	128
        .global         _Z5scan4v
        .type           _Z5scan4v,@function
        .size           _Z5scan4v,(.L_x_20 - _Z5scan4v)
        .other          _Z5scan4v,@"STO_CUDA_ENTRY STV_DEFAULT"
_Z5scan4v:
.text._Z5scan4v:
[----:B------:R-:W0:Y:S01]  /*0000*/  LDC R1, c[0x0][0x37c] ;  /* 0x0000df00ff017b82 */ /* 0x000e220000000800 */
[----:B------:R-:W1:Y:S01]  /*0010*/  S2R R16, SR_TID.X ;  /* 0x0000000000107919 */ /* 0x000e620000002100 */
[----:B------:R-:W2:Y:S01]  /*0020*/  LDCU UR4, c[0x0][0x2f8] ;  /* 0x00005f00ff0477ac */ /* 0x000ea20008000800 */
[----:B0-----:R-:W-:Y:S01]  /*0030*/  VIADD R1, R1, 0xfffffff0 ;  /* 0xfffffff001017836 */ /* 0x001fe20000000000 */
[----:B------:R-:W-:Y:S01]  /*0040*/  MOV R23, 0x0 ;  /* 0x0000000000177802 */ /* 0x000fe20000000f00 */
[----:B------:R-:W0:Y:S03]  /*0050*/  LDCU UR5, c[0x0][0x2fc] ;  /* 0x00005f80ff0577ac */ /* 0x000e260008000800 */
[----:B------:R3:W4:Y:S01]  /*0060*/  LDC.64 R8, c[0x4][R23] ;  /* 0x0100000017087b82 */ /* 0x0007220000000a00 */
[----:B------:R-:W5:Y:S01]  /*0070*/  LDCU.64 UR6, c[0x4][0x8] ;  /* 0x01000100ff0677ac */ /* 0x000f620008000a00 */
[----:B--2---:R-:W-:-:S05]  /*0080*/  IADD3 R22, P0, PT, R1, UR4, RZ ;  /* 0x0000000401167c10 */ /* 0x004fca000ff1e0ff */
[----:B0-----:R-:W-:Y:S02]  /*0090*/  IMAD.X R2, RZ, RZ, UR5, P0 ;  /* 0x00000005ff027e24 */ /* 0x001fe400080e06ff */
[----:B------:R-:W-:Y:S01]  /*00a0*/  IMAD.MOV.U32 R6, RZ, RZ, R22 ;  /* 0x000000ffff067224 */ /* 0x000fe200078e0016 */
[----:B-----5:R-:W-:Y:S01]  /*00b0*/  MOV R4, UR6 ;  /* 0x0000000600047c02 */ /* 0x020fe20008000f00 */
[----:B------:R-:W-:Y:S01]  /*00c0*/  IMAD.U32 R5, RZ, RZ, UR7 ;  /* 0x00000007ff057e24 */ /* 0x000fe2000f8e00ff */
[----:B------:R-:W-:Y:S02]  /*00d0*/  MOV R7, R2 ;  /* 0x0000000200077202 */ /* 0x000fe40000000f00 */
[C---:B-1----:R-:W-:Y:S02]  /*00e0*/  LOP3.LUT R17, R16.reuse, 0x1f, RZ, 0xc0, !PT ;  /* 0x0000001f10117812 */ /* 0x042fe400078ec0ff */
[----:B------:R-:W-:-:S03]  /*00f0*/  LOP3.LUT R18, R16, 0x1f, RZ, 0xc, !PT ;  /* 0x0000001f10127812 */ /* 0x000fc600078e0cff */
[----:B------:R3:W-:Y:S04]  /*0100*/  STL.64 [R1], R16 ;  /* 0x0000001001007387 */ /* 0x0007e80000100a00 */
[----:B------:R3:W-:Y:S02]  /*0110*/  STL [R1+0x8], R18 ;  /* 0x0000081201007387 */ /* 0x0007e40000100800 */
[----:B------:R-:W-:-:S07]  /*0120*/  LEPC R20, `(.L_x_0) ;  /* 0x000000001014794e */ /* 0x000fce0000000000 */
[----:B---34-:R-:W-:Y:S05]  /*0130*/  CALL.ABS.NOINC R8 ;  /* 0x0000000008007343 */ /* 0x018fea0003c00000 */
.L_x_0:
[----:B------:R-:W-:Y:S01]  /*0140*/  IMAD.MOV.U32 R19, RZ, RZ, 0x1 ;  /* 0x00000001ff137424 */ /* 0x000fe200078e00ff */
[----:B------:R0:W1:Y:S01]  /*0150*/  LDC.64 R8, c[0x4][R23] ;  /* 0x0100000017087b82 */ /* 0x0000620000000a00 */
[----:B------:R-:W2:Y:S01]  /*0160*/  LDCU.64 UR4, c[0x4][0x10] ;  /* 0x01000200ff0477ac */ /* 0x000ea20008000a00 */
[----:B------:R-:W-:Y:S02]  /*0170*/  IMAD.MOV.U32 R6, RZ, RZ, R22 ;  /* 0x000000ffff067224 */ /* 0x000fe400078e0016 */
[----:B------:R0:W-:Y:S01]  /*0180*/  STL.128 [R1], R16 ;  /* 0x0000001001007387 */ /* 0x0001e20000100c00 */
[----:B------:R-:W-:Y:S02]  /*0190*/  IMAD.MOV.U32 R7, RZ, RZ, R2 ;  /* 0x000000ffff077224 */ /* 0x000fe400078e0002 */
[----:B--2---:R-:W-:Y:S01]  /*01a0*/  IMAD.U32 R4, RZ, RZ, UR4 ;  /* 0x00000004ff047e24 */ /* 0x004fe2000f8e00ff */
[----:B0-----:R-:W-:-:S07]  /*01b0*/  MOV R5, UR5 ;  /* 0x0000000500057c02 */ /* 0x001fce0008000f00 */
[----:B------:R-:W-:-:S07]  /*01c0*/  LEPC R20, `(.L_x_1) ;  /* 0x000000001014794e */ /* 0x000fce0000000000 */
[----:B-1----:R-:W-:Y:S05]  /*01d0*/  CALL.ABS.NOINC R8 ;  /* 0x0000000008007343 */ /* 0x002fea0003c00000 */
.L_x_1:
[----:B------:R-:W-:-:S03]  /*01e0*/  UMOV UR4, 0xffffffff ;  /* 0xffffffff00047882 */ /* 0x000fc60000000000 */
[----:B------:R-:W-:Y:S05]  /*01f0*/  BRA.DIV UR4, `(.L_x_2) ;  /* 0x0000000604487947 */ /* 0x000fea000b800000 */
[----:B------:R-:W-:Y:S02]  /*0200*/  HFMA2 R15, -RZ, RZ, 0, 5.9604644775390625e-08 ;  /* 0x00000001ff0f7431 */ /* 0x000fe400000001ff */
[----:B------:R-:W-:Y:S01]  /*0210*/  IMAD.MOV.U32 R12, RZ, RZ, R16 ;  /* 0x000000ffff0c7224 */ /* 0x000fe200078e0010 */
[----:B------:R-:W-:Y:S01]  /*0220*/  MOV R14, R18 ;  /* 0x00000012000e7202 */ /* 0x000fe20000000f00 */
[----:B------:R-:W-:Y:S01]  /*0230*/  IMAD.MOV.U32 R13, RZ, RZ, R17 ;  /* 0x000000ffff0d7224 */ /* 0x000fe200078e0011 */
[----:B------:R0:W1:Y:S01]  /*0240*/  SHFL.UP PT, R19, R18, 0x1, 0x1800 ;  /* 0x0438000012137f89 */ /* 0x00006200000e0000 */
[----:B------:R0:W2:Y:S01]  /*0250*/  LDC.64 R8, c[0x4][R23] ;  /* 0x0100000017087b82 */ /* 0x0000a20000000a00 */
[----:B------:R-:W3:Y:S01]  /*0260*/  LDCU.64 UR4, c[0x4][0x18] ;  /* 0x01000300ff0477ac */ /* 0x000ee20008000a00 */
[----:B------:R-:W-:Y:S01]  /*0270*/  MOV R6, R22 ;  /* 0x0000001600067202 */ /* 0x000fe20000000f00 */
[----:B------:R0:W-:Y:S01]  /*0280*/  STL.128 [R1], R12 ;  /* 0x0000000c01007387 */ /* 0x0001e20000100c00 */
[----:B------:R-:W-:Y:S01]  /*0290*/  IMAD.MOV.U32 R7, RZ, RZ, R2 ;  /* 0x000000ffff077224 */ /* 0x000fe200078e0002 */
[----:B------:R-:W-:Y:S01]  /*02a0*/  LOP3.LUT R24, R16, 0x7, RZ, 0xc0, !PT ;  /* 0x0000000710187812 */ /* 0x000fe200078ec0ff */
[----:B---3--:R-:W-:-:S02]  /*02b0*/  IMAD.U32 R4, RZ, RZ, UR4 ;  /* 0x00000004ff047e24 */ /* 0x008fc4000f8e00ff */
[----:B0-----:R-:W-:-:S07]  /*02c0*/  IMAD.U32 R5, RZ, RZ, UR5 ;  /* 0x00000005ff057e24 */ /* 0x001fce000f8e00ff */
[----:B------:R-:W-:-:S07]  /*02d0*/  LEPC R20, `(.L_x_3) ;  /* 0x000000001014794e */ /* 0x000fce0000000000 */
[----:B-12---:R-:W-:Y:S05]  /*02e0*/  CALL.ABS.NOINC R8 ;  /* 0x0000000008007343 */ /* 0x006fea0003c00000 */
.L_x_3:
[----:B------:R-:W-:Y:S01]  /*02f0*/  ISETP.NE.AND P0, PT, R24, RZ, PT ;  /* 0x000000ff1800720c */ /* 0x000fe20003f05270 */
[----:B------:R0:W1:Y:S01]  /*0300*/  LDC.64 R8, c[0x4][R23] ;  /* 0x0100000017087b82 */ /* 0x0000620000000a00 */
[----:B------:R-:W2:Y:S01]  /*0310*/  LDCU.64 UR4, c[0x4][0x10] ;  /* 0x01000200ff0477ac */ /* 0x000ea20008000a00 */
[----:B------:R-:W-:Y:S01]  /*0320*/  MOV R6, R22 ;  /* 0x0000001600067202 */ /* 0x000fe20000000f00 */
[----:B------:R-:W-:Y:S01]  /*0330*/  IMAD.MOV.U32 R7, RZ, RZ, R2 ;  /* 0x000000ffff077224 */ /* 0x000fe200078e0002 */
[----:B------:R-:W-:-:S05]  /*0340*/  SEL R19, R19, RZ, P0 ;  /* 0x000000ff13137207 */ /* 0x000fca0000000000 */
[----:B------:R-:W-:Y:S02]  /*0350*/  IMAD.IADD R18, R18, 0x1, R19 ;  /* 0x0000000112127824 */ /* 0x000fe400078e0213 */
[----:B------:R-:W-:-:S05]  /*0360*/  HFMA2 R19, -RZ, RZ, 0, 1.1920928955078125e-07 ;  /* 0x00000002ff137431 */ /* 0x000fca00000001ff */
[----:B------:R0:W-:Y:S01]  /*0370*/  STL.128 [R1], R16 ;  /* 0x0000001001007387 */ /* 0x0001e20000100c00 */
[----:B--2---:R-:W-:Y:S02]  /*0380*/  IMAD.U32 R4, RZ, RZ, UR4 ;  /* 0x00000004ff047e24 */ /* 0x004fe4000f8e00ff */
[----:B------:R-:W-:-:S07]  /*0390*/  IMAD.U32 R5, RZ, RZ, UR5 ;  /* 0x00000005ff057e24 */ /* 0x000fce000f8e00ff */
[----:B------:R-:W-:-:S07]  /*03a0*/  LEPC R20, `(.L_x_4) ;  /* 0x000000001014794e */ /* 0x000fce0000000000 */
[----:B01----:R-:W-:Y:S05]  /*03b0*/  CALL.ABS.NOINC R8 ;  /* 0x0000000008007343 */ /* 0x003fea0003c00000 */
.L_x_4:
[----:B------:R-:W-:Y:S01]  /*03c0*/  IMAD.MOV.U32 R11, RZ, RZ, 0x2 ;  /* 0x00000002ff0b7424 */ /* 0x000fe200078e00ff */
[----:B------:R-:W-:Y:S01]  /*03d0*/  MOV R8, R16 ;  /* 0x0000001000087202 */ /* 0x000fe20000000f00 */
[----:B------:R-:W-:Y:S01]  /*03e0*/  IMAD.MOV.U32 R9, RZ, RZ, R17 ;  /* 0x000000ffff097224 */ /* 0x000fe200078e0011 */
[----:B------:R0:W1:Y:S01]  /*03f0*/  SHFL.UP PT, R19, R18, 0x2, 0x1800 ;  /* 0x0458000012137f89 */ /* 0x00006200000e0000 */
[----:B------:R-:W-:Y:S01]  /*0400*/  IMAD.MOV.U32 R10, RZ, RZ, R18 ;  /* 0x000000ffff0a7224 */ /* 0x000fe200078e0012 */
[----:B------:R0:W2:Y:S01]  /*0410*/  LDC.64 R12, c[0x4][R23] ;  /* 0x01000000170c7b82 */ /* 0x0000a20000000a00 */
[----:B------:R-:W3:Y:S01]  /*0420*/  LDCU.64 UR4, c[0x4][0x18] ;  /* 0x01000300ff0477ac */ /* 0x000ee20008000a00 */
[----:B------:R-:W-:Y:S01]  /*0430*/  IMAD.MOV.U32 R6, RZ, RZ, R22 ;  /* 0x000000ffff067224 */ /* 0x000fe200078e0016 */
[----:B------:R-:W-:Y:S01]  /*0440*/  MOV R7, R2 ;  /* 0x0000000200077202 */ /* 0x000fe20000000f00 */
[----:B------:R0:W-:Y:S01]  /*0450*/  STL.128 [R1], R8 ;  /* 0x0000000801007387 */ /* 0x0001e20000100c00 */
[----:B---3--:R-:W-:Y:S01]  /*0460*/  MOV R4, UR4 ;  /* 0x0000000400047c02 */ /* 0x008fe20008000f00 */
[----:B0-----:R-:W-:-:S07]  /*0470*/  IMAD.U32 R5, RZ, RZ, UR5 ;  /* 0x00000005ff057e24 */ /* 0x001fce000f8e00ff */
[----:B------:R-:W-:-:S07]  /*0480*/  LEPC R20, `(.L_x_5) ;  /* 0x000000001014794e */ /* 0x000fce0000000000 */
[----:B-12---:R-:W-:Y:S05]  /*0490*/  CALL.ABS.NOINC R12 ;  /* 0x000000000c007343 */ /* 0x006fea0003c00000 */
.L_x_5:
[----:B------:R-:W-:Y:S01]  /*04a0*/  ISETP.GE.U32.AND P0, PT, R24, 0x2, PT ;  /* 0x000000021800780c */ /* 0x000fe20003f06070 */
[----:B------:R0:W1:Y:S01]  /*04b0*/  LDC.64 R8, c[0x4][R23] ;  /* 0x0100000017087b82 */ /* 0x0000620000000a00 */
[----:B------:R-:W2:Y:S01]  /*04c0*/  LDCU.64 UR4, c[0x4][0x10] ;  /* 0x01000200ff0477ac */ /* 0x000ea20008000a00 */
[----:B------:R-:W-:Y:S01]  /*04d0*/  IMAD.MOV.U32 R6, RZ, RZ, R22 ;  /* 0x000000ffff067224 */ /* 0x000fe200078e0016 */
[----:B------:R-:W-:Y:S02]  /*04e0*/  SEL R19, R19, RZ, P0 ;  /* 0x000000ff13137207 */ /* 0x000fe40000000000 */
[----:B------:R-:W-:-:S03]  /*04f0*/  MOV R7, R2 ;  /* 0x0000000200077202 */ /* 0x000fc60000000f00 */
[----:B------:R-:W-:Y:S02]  /*0500*/  IMAD.IADD R18, R18, 0x1, R19 ;  /* 0x0000000112127824 */ /* 0x000fe400078e0213 */
[----:B------:R-:W-:-:S05]  /*0510*/  IMAD.MOV.U32 R19, RZ, RZ, 0x4 ;  /* 0x00000004ff137424 */ /* 0x000fca00078e00ff */
[----:B------:R0:W-:Y:S01]  /*0520*/  STL.128 [R1], R16 ;  /* 0x0000001001007387 */ /* 0x0001e20000100c00 */
[----:B--2---:R-:W-:Y:S01]  /*0530*/  MOV R4, UR4 ;  /* 0x0000000400047c02 */ /* 0x004fe20008000f00 */
[----:B------:R-:W-:-:S07]  /*0540*/  IMAD.U32 R5, RZ, RZ, UR5 ;  /* 0x00000005ff057e24 */ /* 0x000fce000f8e00ff */
[----:B------:R-:W-:-:S07]  /*0550*/  LEPC R20, `(.L_x_6) ;  /* 0x000000001014794e */ /* 0x000fce0000000000 */
[----:B01----:R-:W-:Y:S05]  /*0560*/  CALL.ABS.NOINC R8 ;  /* 0x0000000008007343 */ /* 0x003fea0003c00000 */
.L_x_6:
[----:B------:R0:W1:Y:S02]  /*0570*/  SHFL.UP PT, R19, R18, 0x4, 0x1800 ;  /* 0x0498000012137f89 */ /* 0x00006400000e0000 */
.L_x_18:
[----:B------:R-:W-:Y:S01]  /*0580*/  IMAD.MOV.U32 R9, RZ, RZ, R17 ;  /* 0x000000ffff097224 */ /* 0x000fe200078e0011 */
[----:B------:R-:W-:Y:S01]  /*0590*/  MOV R8, R16 ;  /* 0x0000001000087202 */ /* 0x000fe20000000f00 */
[----:B------:R-:W-:Y:S01]  /*05a0*/  IMAD.MOV.U32 R11, RZ, RZ, 0x4 ;  /* 0x00000004ff0b7424 */ /* 0x000fe200078e00ff */
[----:B------:R2:W3:Y:S01]  /*05b0*/  LDC.64 R12, c[0x4][R23] ;  /* 0x01000000170c7b82 */ /* 0x0004e20000000a00 */
[----:B------:R-:W-:Y:S01]  /*05c0*/  IMAD.MOV.U32 R10, RZ, RZ, R18 ;  /* 0x000000ffff0a7224 */ /* 0x000fe200078e0012 */
[----:B------:R-:W4:Y:S01]  /*05d0*/  LDCU.64 UR4, c[0x4][0x18] ;  /* 0x01000300ff0477ac */ /* 0x000f220008000a00 */
[----:B------:R-:W-:Y:S02]  /*05e0*/  IMAD.MOV.U32 R6, RZ, RZ, R22 ;  /* 0x000000ffff067224 */ /* 0x000fe400078e0016 */
[----:B------:R-:W-:Y:S01]  /*05f0*/  IMAD.MOV.U32 R7, RZ, RZ, R2 ;  /* 0x000000ffff077224 */ /* 0x000fe200078e0002 */
[----:B------:R2:W-:Y:S01]  /*0600*/  STL.128 [R1], R8 ;  /* 0x0000000801007387 */ /* 0x0005e20000100c00 */
[----:B----4-:R-:W-:Y:S01]  /*0610*/  IMAD.U32 R4, RZ, RZ, UR4 ;  /* 0x00000004ff047e24 */ /* 0x010fe2000f8e00ff */
[----:B------:R-:W-:-:S07]  /*0620*/  MOV R5, UR5 ;  /* 0x0000000500057c02 */ /* 0x000fce0008000f00 */
[----:B------:R-:W-:-:S07]  /*0630*/  LEPC R20, `(.L_x_7) ;  /* 0x000000001014794e */ /* 0x000fce0000000000 */
[----:B0123--:R-:W-:Y:S05]  /*0640*/  CALL.ABS.NOINC R12 ;  /* 0x000000000c007343 */ /* 0x00ffea0003c00000 */
.L_x_7:
[----:B------:R-:W-:Y:S01]  /*0650*/  ISETP.GE.U32.AND P0, PT, R24, 0x4, PT ;  /* 0x000000041800780c */ /* 0x000fe20003f06070 */
[----:B------:R0:W1:Y:S01]  /*0660*/  LDC.64 R8, c[0x4][R23] ;  /* 0x0100000017087b82 */ /* 0x0000620000000a00 */
[----:B------:R-:W2:Y:S01]  /*0670*/  LDCU.64 UR4, c[0x4][0x20] ;  /* 0x01000400ff0477ac */ /* 0x000ea20008000a00 */
[----:B------:R-:W-:Y:S01]  /*0680*/  MOV R6, R22 ;  /* 0x0000001600067202 */ /* 0x000fe20000000f00 */
[----:B------:R-:W-:Y:S01]  /*0690*/  IMAD.MOV.U32 R7, RZ, RZ, R2 ;  /* 0x000000ffff077224 */ /* 0x000fe200078e0002 */
[----:B------:R-:W-:-:S04]  /*06a0*/  SEL R17, R19, RZ, P0 ;  /* 0x000000ff13117207 */ /* 0x000fc80000000000 */
[----:B------:R-:W-:-:S05]  /*06b0*/  IADD3 R17, PT, PT, R18, R17, RZ ;  /* 0x0000001112117210 */ /* 0x000fca0007ffe0ff */
[----:B------:R0:W-:Y:S01]  /*06c0*/  STL.64 [R1], R16 ;  /* 0x0000001001007387 */ /* 0x0001e20000100a00 */
[----:B--2---:R-:W-:Y:S02]  /*06d0*/  IMAD.U32 R4, RZ, RZ, UR4 ;  /* 0x00000004ff047e24 */ /* 0x004fe4000f8e00ff */
[----:B------:R-:W-:-:S07]  /*06e0*/  IMAD.U32 R5, RZ, RZ, UR5 ;  /* 0x00000005ff057e24 */ /* 0x000fce000f8e00ff */
[----:B------:R-:W-:-:S07]  /*06f0*/  LEPC R20, `(.L_x_8) ;  /* 0x000000001014794e */ /* 0x000fce0000000000 */
[----:B01----:R-:W-:Y:S05]  /*0700*/  CALL.ABS.NOINC R8 ;  /* 0x0000000008007343 */ /* 0x003fea0003c00000 */
.L_x_8:
[----:B------:R-:W-:Y:S05]  /*0710*/  EXIT ;  /* 0x000000000000794d */ /* 0x000fea0003800000 */
.L_x_2:
[----:B------:R-:W-:Y:S02]  /*0720*/  HFMA2 R12, -RZ, RZ, 0, 5.9604644775390625e-08 ;  /* 0x00000001ff0c7431 */ /* 0x000fe400000001ff */
[----:B------:R-:W-:Y:S01]  /*0730*/  IMAD.MOV.U32 R13, RZ, RZ, R18 ;  /* 0x000000ffff0d7224 */ /* 0x000fe200078e0012 */
[----:B------:R-:W-:Y:S01]  /*0740*/  MOV R29, R17 ;  /* 0x00000011001d7202 */ /* 0x000fe20000000f00 */
[----:B------:R-:W-:Y:S01]  /*0750*/  IMAD.MOV.U32 R11, RZ, RZ, 0x1800 ;  /* 0x00001800ff0b7424 */ /* 0x000fe200078e00ff */
[----:B------:R0:W1:Y:S01]  /*0760*/  LDC.64 R8, c[0x4][R23] ;  /* 0x0100000017087b82 */ /* 0x0000620000000a00 */
[----:B------:R-:W-:Y:S01]  /*0770*/  IMAD.MOV.U32 R15, RZ, RZ, -0x1 ;  /* 0xffffffffff0f7424 */ /* 0x000fe200078e00ff */
[----:B------:R-:W-:Y:S01]  /*0780*/  LOP3.LUT R24, R16, 0x7, RZ, 0xc0, !PT ;  /* 0x0000000710187812 */ /* 0x000fe200078ec0ff */
[----:B------:R-:W-:Y:S02]  /*0790*/  IMAD.MOV.U32 R31, RZ, RZ, 0x1 ;  /* 0x00000001ff1f7424 */ /* 0x000fe400078e00ff */
[----:B------:R-:W-:-:S07]  /*07a0*/  IMAD.MOV.U32 R28, RZ, RZ, R16 ;  /* 0x000000ffff1c7224 */ /* 0x000fce00078e0010 */
[----:B01----:R-:W-:Y:S05]  /*07b0*/  WARPSYNC.COLLECTIVE R15, `(.L_x_9) ;  /* 0x000000000f087348 */ /* 0x003fea0003c00000 */
[----:B------:R2:W3:Y:S02]  /*07c0*/  SHFL.UP P6, R14, R13, R12, R11 ;  /* 0x0400000c0d0e7389 */ /* 0x0004e400000c000b */
[----:B0123--:R-:W-:Y:S05]  /*07d0*/  ENDCOLLECTIVE ;  /* 0x000000000000791b */ /* 0x00ffea0003800000 */
.L_x_9:
[----:B------:R-:W-:Y:S01]  /*07e0*/  IMAD.MOV.U32 R30, RZ, RZ, R18 ;  /* 0x000000ffff1e7224 */ /* 0x000fe200078e0012 */
[----:B------:R-:W0:Y:S01]  /*07f0*/  LDCU.64 UR4, c[0x4][0x18] ;  /* 0x01000300ff0477ac */ /* 0x000e220008000a00 */
[----:B------:R-:W-:Y:S02]  /*0800*/  IMAD.MOV.U32 R6, RZ, RZ, R22 ;  /* 0x000000ffff067224 */ /* 0x000fe400078e0016 */
[----:B------:R-:W-:Y:S01]  /*0810*/  IMAD.MOV.U32 R7, RZ, RZ, R2 ;  /* 0x000000ffff077224 */ /* 0x000fe200078e0002 */
[----:B------:R1:W-:Y:S01]  /*0820*/  STL.128 [R1], R28 ;  /* 0x0000001c01007387 */ /* 0x0003e20000100c00 */
[----:B0-----:R-:W-:Y:S01]  /*0830*/  IMAD.U32 R4, RZ, RZ, UR4 ;  /* 0x00000004ff047e24 */ /* 0x001fe2000f8e00ff */
[----:B------:R-:W-:Y:S02]  /*0840*/  MOV R5, UR5 ;  /* 0x0000000500057c02 */ /* 0x000fe40008000f00 */
[----:B-1----:R-:W-:-:S07]  /*0850*/  MOV R19, R14 ;  /* 0x0000000e00137202 */ /* 0x002fce0000000f00 */
[----:B------:R-:W-:-:S07]  /*0860*/  LEPC R20, `(.L_x_10) ;  /* 0x000000001014794e */ /* 0x000fce0000000000 */
[----:B------:R-:W-:Y:S05]  /*0870*/  CALL.ABS.NOINC R8 ;  /* 0x0000000008007343 */ /* 0x000fea0003c00000 */
.L_x_10:
[----:B------:R-:W-:Y:S01]  /*0880*/  ISETP.NE.AND P0, PT, R24, RZ, PT ;  /* 0x000000ff1800720c */ /* 0x000fe20003f05270 */
[----:B------:R0:W1:Y:S01]  /*0890*/  LDC.64 R8, c[0x4][R23] ;  /* 0x0100000017087b82 */ /* 0x0000620000000a00 */
[----:B------:R-:W2:Y:S01]  /*08a0*/  LDCU.64 UR4, c[0x4][0x10] ;  /* 0x01000200ff0477ac */ /* 0x000ea20008000a00 */
[----:B------:R-:W-:Y:S01]  /*08b0*/  IMAD.MOV.U32 R6, RZ, RZ, R22 ;  /* 0x000000ffff067224 */ /* 0x000fe200078e0016 */
[----:B------:R-:W-:Y:S01]  /*08c0*/  SEL R3, R19, RZ, P0 ;  /* 0x000000ff13037207 */ /* 0x000fe20000000000 */
[----:B------:R-:W-:Y:S02]  /*08d0*/  HFMA2 R19, -RZ, RZ, 0, 1.1920928955078125e-07 ;  /* 0x00000002ff137431 */ /* 0x000fe400000001ff */
[----:B------:R-:W-:Y:S02]  /*08e0*/  IMAD.MOV.U32 R7, RZ, RZ, R2 ;  /* 0x000000ffff077224 */ /* 0x000fe400078e0002 */
[----:B------:R-:W-:-:S05]  /*08f0*/  IMAD.IADD R18, R18, 0x1, R3 ;  /* 0x0000000112127824 */ /* 0x000fca00078e0203 */
[----:B------:R0:W-:Y:S01]  /*0900*/  STL.128 [R1], R16 ;  /* 0x0000001001007387 */ /* 0x0001e20000100c00 */
[----:B--2---:R-:W-:Y:S01]  /*0910*/  IMAD.U32 R4, RZ, RZ, UR4 ;  /* 0x00000004ff047e24 */ /* 0x004fe2000f8e00ff */
[----:B------:R-:W-:-:S07]  /*0920*/  MOV R5, UR5 ;  /* 0x0000000500057c02 */ /* 0x000fce0008000f00 */
[----:B------:R-:W-:-:S07]  /*0930*/  LEPC R20, `(.L_x_11) ;  /* 0x000000001014794e */ /* 0x000fce0000000000 */
[----:B01----:R-:W-:Y:S05]  /*0940*/  CALL.ABS.NOINC R8 ;  /* 0x0000000008007343 */ /* 0x003fea0003c00000 */
.L_x_11:
[----:B------:R-:W-:Y:S01]  /*0950*/  BSSY B0, `(.L_x_12) ;  /* 0x0000008000007945 */ /* 0x000fe20003800000 */
[----:B------:R-:W-:Y:S01]  /*0960*/  MOV R13, R18 ;  /* 0x00000012000d7202 */ /* 0x000fe20000000f00 */
[----:B------:R-:W-:Y:S01]  /*0970*/  IMAD.MOV.U32 R12, RZ, RZ, 0x2 ;  /* 0x00000002ff0c7424 */ /* 0x000fe200078e00ff */
[----:B------:R-:W-:Y:S01]  /*0980*/  MOV R15, 0xffffffff ;  /* 0xffffffff000f7802 */ /* 0x000fe20000000f00 */
[----:B------:R-:W-:-:S07]  /*0990*/  IMAD.MOV.U32 R11, RZ, RZ, 0x1800 ;  /* 0x00001800ff0b7424 */ /* 0x000fce00078e00ff */
[----:B------:R-:W-:Y:S05]  /*09a0*/  WARPSYNC.COLLECTIVE R15, `(.L_x_13) ;  /* 0x000000000f087348 */ /* 0x000fea0003c00000 */
[----:B------:R0:W1:Y:S02]  /*09b0*/  SHFL.UP P6, R14, R13, R12, R11 ;  /* 0x0400000c0d0e7389 */ /* 0x00006400000c000b */
[----:B01----:R-:W-:Y:S05]  /*09c0*/  ENDCOLLECTIVE ;  /* 0x000000000000791b */ /* 0x003fea0003800000 */
.L_x_13:
[----:B------:R-:W-:Y:S05]  /*09d0*/  BSYNC B0 ;  /* 0x0000000000007941 */ /* 0x000fea0003800000 */
.L_x_12:
[----:B------:R-:W-:Y:S02]  /*09e0*/  HFMA2 R11, -RZ, RZ, 0, 1.1920928955078125e-07 ;  /* 0x00000002ff0b7431 */ /* 0x000fe400000001ff */
[----:B------:R-:W-:Y:S01]  /*09f0*/  IMAD.MOV.U32 R8, RZ, RZ, R16 ;  /* 0x000000ffff087224 */ /* 0x000fe200078e0010 */
[----:B------:R-:W-:Y:S01]  /*0a00*/  MOV R9, R17 ;  /* 0x0000001100097202 */ /* 0x000fe20000000f00 */
[----:B------:R-:W-:Y:S01]  /*0a10*/  IMAD.MOV.U32 R10, RZ, RZ, R18 ;  /* 0x000000ffff0a7224 */ /* 0x000fe200078e0012 */
[----:B------:R0:W1:Y:S01]  /*0a20*/  LDC.64 R12, c[0x4][R23] ;  /* 0x01000000170c7b82 */ /* 0x0000620000000a00 */
[----:B------:R-:W2:Y:S01]  /*0a30*/  LDCU.64 UR4, c[0x4][0x18] ;  /* 0x01000300ff0477ac */ /* 0x000ea20008000a00 */
[----:B------:R-:W-:Y:S01]  /*0a40*/  IMAD.MOV.U32 R19, RZ, RZ, R14 ;  /* 0x000000ffff137224 */ /* 0x000fe200078e000e */
[----:B------:R-:W-:Y:S01]  /*0a50*/  MOV R6, R22 ;  /* 0x0000001600067202 */ /* 0x000fe20000000f00 */
[----:B------:R0:W-:Y:S01]  /*0a60*/  STL.128 [R1], R8 ;  /* 0x0000000801007387 */ /* 0x0001e20000100c00 */
[----:B------:R-:W-:Y:S01]  /*0a70*/  IMAD.MOV.U32 R7, RZ, RZ, R2 ;  /* 0x000000ffff077224 */ /* 0x000fe200078e0002 */
[----:B--2---:R-:W-:Y:S01]  /*0a80*/  MOV R4, UR4 ;  /* 0x0000000400047c02 */ /* 0x004fe20008000f00 */
[----:B0-----:R-:W-:-:S07]  /*0a90*/  IMAD.U32 R5, RZ, RZ, UR5 ;  /* 0x00000005ff057e24 */ /* 0x001fce000f8e00ff */
[----:B------:R-:W-:-:S07]  /*0aa0*/  LEPC R20, `(.L_x_14) ;  /* 0x000000001014794e */ /* 0x000fce0000000000 */
[----:B-1----:R-:W-:Y:S05]  /*0ab0*/  CALL.ABS.NOINC R12 ;  /* 0x000000000c007343 */ /* 0x002fea0003c00000 */
.L_x_14:
[----:B------:R-:W-:Y:S01]  /*0ac0*/  ISETP.GE.U32.AND P0, PT, R24, 0x2, PT ;  /* 0x000000021800780c */ /* 0x000fe20003f06070 */
[----:B------:R0:W1:Y:S01]  /*0ad0*/  LDC.64 R8, c[0x4][R23] ;  /* 0x0100000017087b82 */ /* 0x0000620000000a00 */
[----:B------:R-:W2:Y:S01]  /*0ae0*/  LDCU.64 UR4, c[0x4][0x10] ;  /* 0x01000200ff0477ac */ /* 0x000ea20008000a00 */
[----:B------:R-:W-:Y:S01]  /*0af0*/  MOV R6, R22 ;  /* 0x0000001600067202 */ /* 0x000fe20000000f00 */
[----:B------:R-:W-:Y:S01]  /*0b00*/  IMAD.MOV.U32 R7, RZ, RZ, R2 ;  /* 0x000000ffff077224 */ /* 0x000fe200078e0002 */
[----:B------:R-:W-:Y:S01]  /*0b10*/  SEL R3, R19, RZ, P0 ;  /* 0x000000ff13037207 */ /* 0x000fe20000000000 */
[----:B------:R-:W-:-:S04]  /*0b20*/  HFMA2 R19, -RZ, RZ, 0, 2.384185791015625e-07 ;  /* 0x00000004ff137431 */ /* 0x000fc800000001ff */
[----:B------:R-:W-:-:S05]  /*0b30*/  IMAD.IADD R18, R18, 0x1, R3 ;  /* 0x0000000112127824 */ /* 0x000fca00078e0203 */
[----:B------:R0:W-:Y:S01]  /*0b40*/  STL.128 [R1], R16 ;  /* 0x0000001001007387 */ /* 0x0001e20000100c00 */
[----:B--2---:R-:W-:Y:S01]  /*0b50*/  MOV R4, UR4 ;  /* 0x0000000400047c02 */ /* 0x004fe20008000f00 */
[----:B------:R-:W-:-:S07]  /*0b60*/  IMAD.U32 R5, RZ, RZ, UR5 ;  /* 0x00000005ff057e24 */ /* 0x000fce000f8e00ff */
[----:B------:R-:W-:-:S07]  /*0b70*/  LEPC R20, `(.L_x_15) ;  /* 0x000000001014794e */ /* 0x000fce0000000000 */
[----:B01----:R-:W-:Y:S05]  /*0b80*/  CALL.ABS.NOINC R8 ;  /* 0x0000000008007343 */ /* 0x003fea0003c00000 */
.L_x_15:
[----:B------:R-:W-:Y:S01]  /*0b90*/  HFMA2 R11, -RZ, RZ, 0, 0.001953125 ;  /* 0x00001800ff0b7431 */ /* 0x000fe200000001ff */
[----:B------:R-:W-:Y:S01]  /*0ba0*/  BSSY B0, `(.L_x_16) ;  /* 0x0000007000007945 */ /* 0x000fe20003800000 */
[----:B------:R-:W-:Y:S01]  /*0bb0*/  MOV R13, R18 ;  /* 0x00000012000d7202 */ /* 0x000fe20000000f00 */
[----:B------:R-:W-:Y:S02]  /*0bc0*/  IMAD.MOV.U32 R12, RZ, RZ, 0x4 ;  /* 0x00000004ff0c7424 */ /* 0x000fe400078e00ff */
[----:B------:R-:W-:-:S07]  /*0bd0*/  IMAD.MOV.U32 R15, RZ, RZ, -0x1 ;  /* 0xffffffffff0f7424 */ /* 0x000fce00078e00ff */
[----:B------:R-:W-:Y:S05]  /*0be0*/  WARPSYNC.COLLECTIVE R15, `(.L_x_17) ;  /* 0x000000000f087348 */ /* 0x000fea0003c00000 */
[----:B------:R0:W1:Y:S02]  /*0bf0*/  SHFL.UP P6, R14, R13, R12, R11 ;  /* 0x0400000c0d0e7389 */ /* 0x00006400000c000b */
[----:B01----:R-:W-:Y:S05]  /*0c00*/  ENDCOLLECTIVE ;  /* 0x000000000000791b */ /* 0x003fea0003800000 */
.L_x_17:
[----:B------:R-:W-:Y:S05]  /*0c10*/  BSYNC B0 ;  /* 0x0000000000007941 */ /* 0x000fea0003800000 */
.L_x_16:
[----:B------:R-:W-:Y:S01]  /*0c20*/  MOV R19, R14 ;  /* 0x0000000e00137202 */ /* 0x000fe20000000f00 */
[----:B------:R-:W-:Y:S06]  /*0c30*/  BRA `(.L_x_18) ;  /* 0xfffffff800507947 */ /* 0x000fec000383ffff */
.L_x_19:
[----:B------:R-:W-:-:S00]  /*0c40*/  BRA `(.L_x_19) ;  /* 0xfffffffc00fc7947 */ /* 0x000fc0000383ffff */
[----:B------:R-:W-:-:S00]  /*0c50*/  NOP ;  /* 0x0000000000007918 */ /* 0x000fc00000000000 */
        /* <DEDUP_REMOVED lines=10> */
.L_x_20:


//--------------------- .nv.global.init           --------------------------
	.section	.nv.global.init,"aw",@progbits
.nv.global.init:
	.type		$str,@object
	.size		$str,($str$3 - $str)
$str:
        /*0000*/ 	.byte	0x2d, 0x25, 0x64, 0x2e, 0x20, 0x6c, 0x61, 0x6e, 0x65, 0x49, 0x64, 0x3a, 0x20, 0x25, 0x64, 0x3b
        /*0010*/ 	.byte	0x20, 0x76, 0x61, 0x6c, 0x75, 0x65, 0x3a, 0x20, 0x25, 0x64, 0x0a, 0x00
	.type		$str$3,@object
	.size		$str$3,($str$2 - $str$3)
$str$3:
        /*001c*/ 	.byte	0x54, 0x68, 0x72, 0x65, 0x61, 0x64, 0x20, 0x25, 0x64, 0x20, 0x66, 0x69, 0x6e, 0x61, 0x6c, 0x20
        /*002c*/ 	.byte	0x76, 0x61, 0x6c, 0x75, 0x65, 0x20, 0x3d, 0x20, 0x25, 0x64, 0x0a, 0x00
	.type		$str$2,@object
	.size		$str$2,($str$1 - $str$2)
$str$2:
        /*0038*/ 	.byte	0x2b, 0x25, 0x64, 0x2e, 0x20, 0x6c, 0x61, 0x6e, 0x65, 0x49, 0x64, 0x3a, 0x20, 0x25, 0x64, 0x3b
        /*0048*/ 	.byte	0x20, 0x76, 0x61, 0x6c, 0x75, 0x65, 0x3a, 0x20, 0x25, 0x64, 0x3b, 0x20, 0x69, 0x3a, 0x20, 0x25
        /*0058*/ 	.byte	0x64, 0x0a, 0x00
	.type		$str$1,@object
	.size		$str$1,(.L_1 - $str$1)
$str$1:
        /*005b*/ 	.byte	0x3f, 0x25, 0x64, 0x2e, 0x20, 0x6c, 0x61, 0x6e, 0x65, 0x49, 0x64, 0x3a, 0x20, 0x25, 0x64, 0x3b
        /*006b*/ 	.byte	0x20, 0x76, 0x61, 0x6c, 0x75, 0x65, 0x3a, 0x20, 0x25, 0x64, 0x3b, 0x20, 0x69, 0x3a, 0x20, 0x25
        /*007b*/ 	.byte	0x64, 0x0a, 0x00
.L_1:


//--------------------- .nv.shared.reserved.0     --------------------------
	.section	.nv.shared.reserved.0,"aw",@nobits
	.weak		__nv_reservedSMEM_offset_0_alias
	.size		__nv_reservedSMEM_offset_0_alias, 0, 64
	.other		__nv_reservedSMEM_offset_0_alias,@"STO_CUDA_RESERVED_SHARED STV_DEFAULT"
__nv_reservedSMEM_offset_0_alias:
	.zero		0
	.zero		64


//--------------------- .nv.constant0._Z5scan4v   --------------------------
	.section	.nv.constant0._Z5scan4v,"a",@progbits
	.sectionflags	@""
	.align	4
.nv.constant0._Z5scan4v:
	.zero		896


//--------------------- SYMBOLS --------------------------

	.type		.nv.reservedSmem.offset0,@object
	.size		.nv.reservedSmem.offset0,0x4
	.type		vprintf,@function
